//
// Generated by NVIDIA NVVM Compiler
//
// Compiler Build ID: CL-36424714
// Cuda compilation tools, release 13.0, V13.0.88
// Based on NVVM 20.0.0
//

.version 9.0
.target sm_100
.address_size 64

	// .globl	_Z23ConvLayerForward_KerneliiiPfS_S_ii

.visible .entry _Z23ConvLayerForward_KerneliiiPfS_S_ii(
	.param .u32 _Z23ConvLayerForward_KerneliiiPfS_S_ii_param_0,
	.param .u32 _Z23ConvLayerForward_KerneliiiPfS_S_ii_param_1,
	.param .u32 _Z23ConvLayerForward_KerneliiiPfS_S_ii_param_2,
	.param .u64 .ptr .align 1 _Z23ConvLayerForward_KerneliiiPfS_S_ii_param_3,
	.param .u64 .ptr .align 1 _Z23ConvLayerForward_KerneliiiPfS_S_ii_param_4,
	.param .u64 .ptr .align 1 _Z23ConvLayerForward_KerneliiiPfS_S_ii_param_5,
	.param .u32 _Z23ConvLayerForward_KerneliiiPfS_S_ii_param_6,
	.param .u32 _Z23ConvLayerForward_KerneliiiPfS_S_ii_param_7
)
{
	.reg .pred 	%p<17>;
	.reg .b32 	%r<77>;
	.reg .b32 	%f<123>;
	.reg .b64 	%rd<27>;

	ld.param.u32 	%r32, [_Z23ConvLayerForward_KerneliiiPfS_S_ii_param_0];
	ld.param.u32 	%r36, [_Z23ConvLayerForward_KerneliiiPfS_S_ii_param_1];
	ld.param.u32 	%r33, [_Z23ConvLayerForward_KerneliiiPfS_S_ii_param_2];
	ld.param.u64 	%rd7, [_Z23ConvLayerForward_KerneliiiPfS_S_ii_param_3];
	ld.param.u64 	%rd8, [_Z23ConvLayerForward_KerneliiiPfS_S_ii_param_4];
	ld.param.u32 	%r34, [_Z23ConvLayerForward_KerneliiiPfS_S_ii_param_6];
	ld.param.u32 	%r37, [_Z23ConvLayerForward_KerneliiiPfS_S_ii_param_7];
	cvta.to.global.u64 	%rd1, %rd8;
	cvta.to.global.u64 	%rd2, %rd7;
	mov.u32 	%r1, %ctaid.x;
	mov.u32 	%r38, %ctaid.y;
	div.u32 	%r39, %r38, %r36;
	shl.b32 	%r40, %r39, 4;
	mov.u32 	%r41, %tid.y;
	add.s32 	%r2, %r40, %r41;
	mul.lo.s32 	%r42, %r39, %r36;
	sub.s32 	%r43, %r38, %r42;
	shl.b32 	%r44, %r43, 4;
	mov.u32 	%r45, %tid.x;
	add.s32 	%r46, %r44, %r45;
	mov.u32 	%r4, %ctaid.z;
	setp.ge.s32 	%p1, %r2, %r34;
	setp.ge.s32 	%p2, %r46, %r37;
	or.pred  	%p3, %p1, %p2;
	mov.f32 	%f121, 0f00000000;
	@%p3 bra 	$L__BB0_21;
	setp.lt.s32 	%p4, %r32, 1;
	@%p4 bra 	$L__BB0_20;
	setp.lt.s32 	%p5, %r33, 1;
	@%p5 bra 	$L__BB0_20;
	add.s32 	%r48, %r33, -1;
	and.b32  	%r5, %r33, 15;
	and.b32  	%r6, %r33, 7;
	and.b32  	%r7, %r33, 2147483632;
	and.b32  	%r8, %r33, 3;
	neg.s32 	%r9, %r7;
	add.s64 	%rd3, %rd1, 32;
	add.s32 	%r10, %r48, %r37;
	add.s32 	%r11, %r48, %r34;
	mul.lo.s32 	%r12, %r32, %r4;
	mov.f32 	%f121, 0f00000000;
	mov.b32 	%r69, 0;
$L__BB0_4:
	add.s32 	%r50, %r69, %r12;
	mad.lo.s32 	%r14, %r50, %r11, %r2;
	mad.lo.s32 	%r51, %r32, %r1, %r69;
	mul.lo.s32 	%r15, %r51, %r33;
	mov.b32 	%r70, 0;
$L__BB0_5:
	setp.lt.u32 	%p6, %r33, 16;
	add.s32 	%r53, %r14, %r70;
	mad.lo.s32 	%r17, %r53, %r10, %r46;
	add.s32 	%r54, %r70, %r15;
	mul.lo.s32 	%r18, %r54, %r33;
	mov.b32 	%r75, 0;
	@%p6 bra 	$L__BB0_8;
	mov.b32 	%r73, 0;
	mov.u32 	%r71, %r18;
	mov.u32 	%r72, %r9;
$L__BB0_7:
	.pragma "nounroll";
	mul.wide.s32 	%rd9, %r71, 4;
	add.s64 	%rd10, %rd3, %rd9;
	add.s32 	%r56, %r17, %r73;
	mul.wide.s32 	%rd11, %r56, 4;
	add.s64 	%rd12, %rd2, %rd11;
	ld.global.f32 	%f22, [%rd12];
	ld.global.f32 	%f23, [%rd10+-32];
	fma.rn.f32 	%f24, %f22, %f23, %f121;
	ld.global.f32 	%f25, [%rd12+4];
	ld.global.f32 	%f26, [%rd10+-28];
	fma.rn.f32 	%f27, %f25, %f26, %f24;
	ld.global.f32 	%f28, [%rd12+8];
	ld.global.f32 	%f29, [%rd10+-24];
	fma.rn.f32 	%f30, %f28, %f29, %f27;
	ld.global.f32 	%f31, [%rd12+12];
	ld.global.f32 	%f32, [%rd10+-20];
	fma.rn.f32 	%f33, %f31, %f32, %f30;
	ld.global.f32 	%f34, [%rd12+16];
	ld.global.f32 	%f35, [%rd10+-16];
	fma.rn.f32 	%f36, %f34, %f35, %f33;
	ld.global.f32 	%f37, [%rd12+20];
	ld.global.f32 	%f38, [%rd10+-12];
	fma.rn.f32 	%f39, %f37, %f38, %f36;
	ld.global.f32 	%f40, [%rd12+24];
	ld.global.f32 	%f41, [%rd10+-8];
	fma.rn.f32 	%f42, %f40, %f41, %f39;
	ld.global.f32 	%f43, [%rd12+28];
	ld.global.f32 	%f44, [%rd10+-4];
	fma.rn.f32 	%f45, %f43, %f44, %f42;
	ld.global.f32 	%f46, [%rd12+32];
	ld.global.f32 	%f47, [%rd10];
	fma.rn.f32 	%f48, %f46, %f47, %f45;
	ld.global.f32 	%f49, [%rd12+36];
	ld.global.f32 	%f50, [%rd10+4];
	fma.rn.f32 	%f51, %f49, %f50, %f48;
	ld.global.f32 	%f52, [%rd12+40];
	ld.global.f32 	%f53, [%rd10+8];
	fma.rn.f32 	%f54, %f52, %f53, %f51;
	ld.global.f32 	%f55, [%rd12+44];
	ld.global.f32 	%f56, [%rd10+12];
	fma.rn.f32 	%f57, %f55, %f56, %f54;
	ld.global.f32 	%f58, [%rd12+48];
	ld.global.f32 	%f59, [%rd10+16];
	fma.rn.f32 	%f60, %f58, %f59, %f57;
	ld.global.f32 	%f61, [%rd12+52];
	ld.global.f32 	%f62, [%rd10+20];
	fma.rn.f32 	%f63, %f61, %f62, %f60;
	ld.global.f32 	%f64, [%rd12+56];
	ld.global.f32 	%f65, [%rd10+24];
	fma.rn.f32 	%f66, %f64, %f65, %f63;
	ld.global.f32 	%f67, [%rd12+60];
	ld.global.f32 	%f68, [%rd10+28];
	fma.rn.f32 	%f121, %f67, %f68, %f66;
	add.s32 	%r73, %r73, 16;
	add.s32 	%r72, %r72, 16;
	add.s32 	%r71, %r71, 16;
	setp.ne.s32 	%p7, %r72, 0;
	mov.u32 	%r75, %r7;
	@%p7 bra 	$L__BB0_7;
$L__BB0_8:
	setp.eq.s32 	%p8, %r5, 0;
	@%p8 bra 	$L__BB0_18;
	add.s32 	%r57, %r5, -1;
	setp.lt.u32 	%p9, %r57, 7;
	@%p9 bra 	$L__BB0_11;
	add.s32 	%r58, %r17, %r75;
	mul.wide.s32 	%rd13, %r58, 4;
	add.s64 	%rd14, %rd2, %rd13;
	ld.global.f32 	%f70, [%rd14];
	add.s32 	%r59, %r75, %r18;
	mul.wide.s32 	%rd15, %r59, 4;
	add.s64 	%rd16, %rd1, %rd15;
	ld.global.f32 	%f71, [%rd16];
	fma.rn.f32 	%f72, %f70, %f71, %f121;
	ld.global.f32 	%f73, [%rd14+4];
	ld.global.f32 	%f74, [%rd16+4];
	fma.rn.f32 	%f75, %f73, %f74, %f72;
	ld.global.f32 	%f76, [%rd14+8];
	ld.global.f32 	%f77, [%rd16+8];
	fma.rn.f32 	%f78, %f76, %f77, %f75;
	ld.global.f32 	%f79, [%rd14+12];
	ld.global.f32 	%f80, [%rd16+12];
	fma.rn.f32 	%f81, %f79, %f80, %f78;
	ld.global.f32 	%f82, [%rd14+16];
	ld.global.f32 	%f83, [%rd16+16];
	fma.rn.f32 	%f84, %f82, %f83, %f81;
	ld.global.f32 	%f85, [%rd14+20];
	ld.global.f32 	%f86, [%rd16+20];
	fma.rn.f32 	%f87, %f85, %f86, %f84;
	ld.global.f32 	%f88, [%rd14+24];
	ld.global.f32 	%f89, [%rd16+24];
	fma.rn.f32 	%f90, %f88, %f89, %f87;
	ld.global.f32 	%f91, [%rd14+28];
	ld.global.f32 	%f92, [%rd16+28];
	fma.rn.f32 	%f121, %f91, %f92, %f90;
	add.s32 	%r75, %r75, 8;
$L__BB0_11:
	setp.eq.s32 	%p10, %r6, 0;
	@%p10 bra 	$L__BB0_18;
	add.s32 	%r60, %r6, -1;
	setp.lt.u32 	%p11, %r60, 3;
	@%p11 bra 	$L__BB0_14;
	add.s32 	%r61, %r17, %r75;
	mul.wide.s32 	%rd17, %r61, 4;
	add.s64 	%rd18, %rd2, %rd17;
	ld.global.f32 	%f94, [%rd18];
	add.s32 	%r62, %r75, %r18;
	mul.wide.s32 	%rd19, %r62, 4;
	add.s64 	%rd20, %rd1, %rd19;
	ld.global.f32 	%f95, [%rd20];
	fma.rn.f32 	%f96, %f94, %f95, %f121;
	ld.global.f32 	%f97, [%rd18+4];
	ld.global.f32 	%f98, [%rd20+4];
	fma.rn.f32 	%f99, %f97, %f98, %f96;
	ld.global.f32 	%f100, [%rd18+8];
	ld.global.f32 	%f101, [%rd20+8];
	fma.rn.f32 	%f102, %f100, %f101, %f99;
	ld.global.f32 	%f103, [%rd18+12];
	ld.global.f32 	%f104, [%rd20+12];
	fma.rn.f32 	%f121, %f103, %f104, %f102;
	add.s32 	%r75, %r75, 4;
$L__BB0_14:
	setp.eq.s32 	%p12, %r8, 0;
	@%p12 bra 	$L__BB0_18;
	setp.eq.s32 	%p13, %r8, 1;
	add.s32 	%r63, %r17, %r75;
	mul.wide.s32 	%rd21, %r63, 4;
	add.s64 	%rd4, %rd2, %rd21;
	ld.global.f32 	%f105, [%rd4];
	add.s32 	%r64, %r75, %r18;
	mul.wide.s32 	%rd22, %r64, 4;
	add.s64 	%rd5, %rd1, %rd22;
	ld.global.f32 	%f106, [%rd5];
	fma.rn.f32 	%f121, %f105, %f106, %f121;
	@%p13 bra 	$L__BB0_18;
	setp.eq.s32 	%p14, %r8, 2;
	ld.global.f32 	%f107, [%rd4+4];
	ld.global.f32 	%f108, [%rd5+4];
	fma.rn.f32 	%f121, %f107, %f108, %f121;
	@%p14 bra 	$L__BB0_18;
	ld.global.f32 	%f109, [%rd4+8];
	ld.global.f32 	%f110, [%rd5+8];
	fma.rn.f32 	%f121, %f109, %f110, %f121;
$L__BB0_18:
	add.s32 	%r70, %r70, 1;
	setp.ne.s32 	%p15, %r70, %r33;
	@%p15 bra 	$L__BB0_5;
	add.s32 	%r69, %r69, 1;
	setp.ne.s32 	%p16, %r69, %r32;
	@%p16 bra 	$L__BB0_4;
$L__BB0_20:
	ld.param.u64 	%rd26, [_Z23ConvLayerForward_KerneliiiPfS_S_ii_param_5];
	mov.u32 	%r65, %nctaid.x;
	mad.lo.s32 	%r66, %r4, %r65, %r1;
	mad.lo.s32 	%r67, %r34, %r66, %r2;
	mad.lo.s32 	%r68, %r67, %r37, %r46;
	cvta.to.global.u64 	%rd23, %rd26;
	mul.wide.u32 	%rd24, %r68, 4;
	add.s64 	%rd25, %rd23, %rd24;
	st.global.f32 	[%rd25], %f121;
$L__BB0_21:
	ret;

}


// ===== COMPILED SASS (sm_100) =====

	.target	sm_100

	.elftype	@"ET_EXEC"


//--------------------- .note.nv.tkinfo           --------------------------
	.section	.note.nv.tkinfo,"",@"SHT_NOTE"
	.sectionflags	@"SHF_NOTE_NV_TKINFO"
	.tkinfo
        /*0018*/ 	.word	0x00000002
        /*0030*/ 	.string	""
        /*0030*/ 	.string	"ptxas"
        /*0030*/ 	.string	"Cuda compilation tools, release 13.0, V13.0.88"
        /*0030*/ 	.string	"Build cuda_13.0.r13.0/compiler.36424714_0"
        /*0030*/ 	.string	"-arch sm_100 -m 64 "



//--------------------- .note.nv.cuinfo           --------------------------
	.section	.note.nv.cuinfo,"",@"SHT_NOTE"
	.sectionflags	@"SHF_NOTE_NV_CUINFO"
        /*0018*/ 	.short	0x0002
        /*001a*/ 	.short	0x0064
        /*001c*/ 	.short	0x0082
	.zero		2


//--------------------- .nv.info                  --------------------------
	.section	.nv.info,"",@"SHT_CUDA_INFO"
	.align	4


	//----- nvinfo : EIATTR_REGCOUNT
	.align		4
        /*0000*/ 	.byte	0x04, 0x2f
        /*0002*/ 	.short	(.L_1 - .L_0)
	.align		4
.L_0:
        /*0004*/ 	.word	index@(_Z23ConvLayerForward_KerneliiiPfS_S_ii)
        /*0008*/ 	.word	0x00000020


	//----- nvinfo : EIATTR_FRAME_SIZE
	.align		4
.L_1:
        /*000c*/ 	.byte	0x04, 0x11
        /*000e*/ 	.short	(.L_3 - .L_2)
	.align		4
.L_2:
        /*0010*/ 	.word	index@(_Z23ConvLayerForward_KerneliiiPfS_S_ii)
        /*0014*/ 	.word	0x00000000


	//----- nvinfo : EIATTR_MIN_STACK_SIZE
	.align		4
.L_3:
        /*0018*/ 	.byte	0x04, 0x12
        /*001a*/ 	.short	(.L_5 - .L_4)
	.align		4
.L_4:
        /*001c*/ 	.word	index@(_Z23ConvLayerForward_KerneliiiPfS_S_ii)
        /*0020*/ 	.word	0x00000000
.L_5:


//--------------------- .nv.compat                --------------------------
	.section	.nv.compat,"",@"SHT_CUDA_COMPAT_INFO"
	.align	4
        /*0000*/ 	.byte	0x02, 0x09, 0x00, 0x00, 0x02, 0x02, 0x01, 0x00, 0x02, 0x05, 0x05, 0x00, 0x03, 0x07, 0x01, 0x01
        /*0010*/ 	.byte	0x02, 0x03, 0x00, 0x00, 0x02, 0x06, 0x01, 0x00, 0x04, 0x0b, 0x08, 0x00, 0x09, 0x00, 0x00, 0x00
        /*0020*/ 	.byte	0x00, 0x00, 0x00, 0x00


//--------------------- .nv.info._Z23ConvLayerForward_KerneliiiPfS_S_ii --------------------------
	.section	.nv.info._Z23ConvLayerForward_KerneliiiPfS_S_ii,"",@"SHT_CUDA_INFO"
	.sectionflags	@""
	.align	4


	//----- nvinfo : EIATTR_CUDA_API_VERSION
	.align		4
        /*0000*/ 	.byte	0x04, 0x37
        /*0002*/ 	.short	(.L_7 - .L_6)
.L_6:
        /*0004*/ 	.word	0x00000082


	//----- nvinfo : EIATTR_KPARAM_INFO
	.align		4
.L_7:
        /*0008*/ 	.byte	0x04, 0x17
        /*000a*/ 	.short	(.L_9 - .L_8)
.L_8:
        /*000c*/ 	.word	0x00000000
        /*0010*/ 	.short	0x0007
        /*0012*/ 	.short	0x002c
        /*0014*/ 	.byte	0x00, 0xf0, 0x11, 0x00


	//----- nvinfo : EIATTR_KPARAM_INFO
	.align		4
.L_9:
        /*0018*/ 	.byte	0x04, 0x17
        /*001a*/ 	.short	(.L_11 - .L_10)
.L_10:
        /*001c*/ 	.word	0x00000000
        /*0020*/ 	.short	0x0006
        /*0022*/ 	.short	0x0028
        /*0024*/ 	.byte	0x00, 0xf0, 0x11, 0x00


	//----- nvinfo : EIATTR_KPARAM_INFO
	.align		4
.L_11:
        /*0028*/ 	.byte	0x04, 0x17
        /*002a*/ 	.short	(.L_13 - .L_12)
.L_12:
        /*002c*/ 	.word	0x00000000
        /*0030*/ 	.short	0x0005
        /*0032*/ 	.short	0x0020
        /*0034*/ 	.byte	0x00, 0xf5, 0x21, 0x00


	//----- nvinfo : EIATTR_KPARAM_INFO
	.align		4
.L_13:
        /*0038*/ 	.byte	0x04, 0x17
        /*003a*/ 	.short	(.L_15 - .L_14)
.L_14:
        /*003c*/ 	.word	0x00000000
        /*0040*/ 	.short	0x0004
        /*0042*/ 	.short	0x0018
        /*0044*/ 	.byte	0x00, 0xf5, 0x21, 0x00


	//----- nvinfo : EIATTR_KPARAM_INFO
	.align		4
.L_15:
        /*0048*/ 	.byte	0x04, 0x17
        /*004a*/ 	.short	(.L_17 - .L_16)
.L_16:
        /*004c*/ 	.word	0x00000000
        /*0050*/ 	.short	0x0003
        /*0052*/ 	.short	0x0010
        /*0054*/ 	.byte	0x00, 0xf5, 0x21, 0x00


	//----- nvinfo : EIATTR_KPARAM_INFO
	.align		4
.L_17:
        /*0058*/ 	.byte	0x04, 0x17
        /*005a*/ 	.short	(.L_19 - .L_18)
.L_18:
        /*005c*/ 	.word	0x00000000
        /*0060*/ 	.short	0x0002
        /*0062*/ 	.short	0x0008
        /*0064*/ 	.byte	0x00, 0xf0, 0x11, 0x00


	//----- nvinfo : EIATTR_KPARAM_INFO
	.align		4
.L_19:
        /*0068*/ 	.byte	0x04, 0x17
        /*006a*/ 	.short	(.L_21 - .L_20)
.L_20:
        /*006c*/ 	.word	0x00000000
        /*0070*/ 	.short	0x0001
        /*0072*/ 	.short	0x0004
        /*0074*/ 	.byte	0x00, 0xf0, 0x11, 0x00


	//----- nvinfo : EIATTR_KPARAM_INFO
	.align		4
.L_21:
        /*0078*/ 	.byte	0x04, 0x17
        /*007a*/ 	.short	(.L_23 - .L_22)
.L_22:
        /*007c*/ 	.word	0x00000000
        /*0080*/ 	.short	0x0000
        /*0082*/ 	.short	0x0000
        /*0084*/ 	.byte	0x00, 0xf0, 0x11, 0x00


	//----- nvinfo : EIATTR_SPARSE_MMA_MASK
	.align		4
.L_23:
        /*0088*/ 	.byte	0x03, 0x50
        /*008a*/ 	.short	0x0000


	//----- nvinfo : EIATTR_MAXREG_COUNT
	.align		4
        /*008c*/ 	.byte	0x03, 0x1b
        /*008e*/ 	.short	0x00ff


	//----- nvinfo : EIATTR_MERCURY_ISA_VERSION
	.align		4
        /*0090*/ 	.byte	0x03, 0x5f
        /*0092*/ 	.short	0x0101


	//----- nvinfo : EIATTR_VRC_CTA_INIT_COUNT
	.align		4
        /*0094*/ 	.byte	0x02, 0x4a
	.zero		1
	.zero		1


	//----- nvinfo : EIATTR_EXIT_INSTR_OFFSETS
	.align		4
        /*0098*/ 	.byte	0x04, 0x1c
        /*009a*/ 	.short	(.L_25 - .L_24)


	//   ....[0]....
.L_24:
        /*009c*/ 	.word	0x000001e0


	//   ....[1]....
        /*00a0*/ 	.word	0x00000df0


	//----- nvinfo : EIATTR_CBANK_PARAM_SIZE
	.align		4
.L_25:
        /*00a4*/ 	.byte	0x03, 0x19
        /*00a6*/ 	.short	0x0030


	//----- nvinfo : EIATTR_PARAM_CBANK
	.align		4
        /*00a8*/ 	.byte	0x04, 0x0a
        /*00aa*/ 	.short	(.L_27 - .L_26)
	.align		4
.L_26:
        /*00ac*/ 	.word	index@(.nv.constant0._Z23ConvLayerForward_KerneliiiPfS_S_ii)
        /*00b0*/ 	.short	0x0380
        /*00b2*/ 	.short	0x0030


	//----- nvinfo : EIATTR_SW_WAR
	.align		4
.L_27:
        /*00b4*/ 	.byte	0x04, 0x36
        /*00b6*/ 	.short	(.L_29 - .L_28)
.L_28:
        /*00b8*/ 	.word	0x00000008
.L_29:


//--------------------- .nv.callgraph             --------------------------
	.section	.nv.callgraph,"",@"SHT_CUDA_CALLGRAPH"
	.align	4
	.sectionentsize	8
	.align		4
        /*0000*/ 	.word	0x00000000
	.align		4
        /*0004*/ 	.word	0xffffffff
	.align		4
        /*0008*/ 	.word	0x00000000
	.align		4
        /*000c*/ 	.word	0xfffffffe
	.align		4
        /*0010*/ 	.word	0x00000000
	.align		4
        /*0014*/ 	.word	0xfffffffd
	.align		4
        /*0018*/ 	.word	0x00000000
	.align		4
        /*001c*/ 	.word	0xfffffffc


//--------------------- .text._Z23ConvLayerForward_KerneliiiPfS_S_ii --------------------------
	.section	.text._Z23ConvLayerForward_KerneliiiPfS_S_ii,"ax",@progbits
	.align	128
        .global         _Z23ConvLayerForward_KerneliiiPfS_S_ii
        .type           _Z23ConvLayerForward_KerneliiiPfS_S_ii,@function
        .size           _Z23ConvLayerForward_KerneliiiPfS_S_ii,(.L_x_9 - _Z23ConvLayerForward_KerneliiiPfS_S_ii)
        .other          _Z23ConvLayerForward_KerneliiiPfS_S_ii,@"STO_CUDA_ENTRY STV_DEFAULT"
_Z23ConvLayerForward_KerneliiiPfS_S_ii:
.text._Z23ConvLayerForward_KerneliiiPfS_S_ii:
[----:B------:R-:W-:Y:S08]  /*0000*/  LDC R1, c[0x0][0x37c] ;  /* 0x0000df00ff017b82 */ /* 0x000ff00000000800 */
[----:B------:R-:W0:Y:S01]  /*0010*/  LDC R7, c[0x0][0x384] ;  /* 0x0000e100ff077b82 */ /* 0x000e220000000800 */
[----:B------:R-:W1:Y:S07]  /*0020*/  LDCU.64 UR14, c[0x0][0x3a8] ;  /* 0x00007500ff0e77ac */ /* 0x000e6e0008000a00 */
[----:B------:R-:W2:Y:S01]  /*0030*/  S2UR UR4, SR_CTAID.Y ;  /* 0x00000000000479c3 */ /* 0x000ea20000002600 */
[----:B0-----:R-:W0:Y:S01]  /*0040*/  I2F.U32.RP R0, R7 ;  /* 0x0000000700007306 */ /* 0x001e220000209000 */
[----:B------:R-:W-:-:S07]  /*0050*/  ISETP.NE.U32.AND P2, PT, R7, RZ, PT ;  /* 0x000000ff0700720c */ /* 0x000fce0003f45070 */
[----:B0-----:R-:W0:Y:S02]  /*0060*/  MUFU.RCP R0, R0 ;  /* 0x0000000000007308 */ /* 0x001e240000001000 */
[----:B0-----:R-:W-:-:S06]  /*0070*/  IADD3 R2, PT, PT, R0, 0xffffffe, RZ ;  /* 0x0ffffffe00027810 */ /* 0x001fcc0007ffe0ff */
[----:B------:R0:W3:Y:S02]  /*0080*/  F2I.FTZ.U32.TRUNC.NTZ R3, R2 ;  /* 0x0000000200037305 */ /* 0x0000e4000021f000 */
[----:B0-----:R-:W-:Y:S01]  /*0090*/  HFMA2 R2, -RZ, RZ, 0, 0 ;  /* 0x00000000ff027431 */ /* 0x001fe200000001ff */
[----:B---3--:R-:W-:-:S05]  /*00a0*/  IADD3 R4, PT, PT, RZ, -R3, RZ ;  /* 0x80000003ff047210 */ /* 0x008fca0007ffe0ff */
[----:B------:R-:W-:-:S04]  /*00b0*/  IMAD R5, R4, R7, RZ ;  /* 0x0000000704057224 */ /* 0x000fc800078e02ff */
[----:B------:R-:W-:Y:S02]  /*00c0*/  IMAD.HI.U32 R3, R3, R5, R2 ;  /* 0x0000000503037227 */ /* 0x000fe400078e0002 */
[----:B------:R-:W0:Y:S04]  /*00d0*/  S2R R5, SR_TID.X ;  /* 0x0000000000057919 */ /* 0x000e280000002100 */
[----:B--2---:R-:W-:Y:S01]  /*00e0*/  IMAD.HI.U32 R3, R3, UR4, RZ ;  /* 0x0000000403037c27 */ /* 0x004fe2000f8e00ff */
[----:B------:R-:W2:Y:S04]  /*00f0*/  S2R R2, SR_TID.Y ;  /* 0x0000000000027919 */ /* 0x000ea80000002200 */
[----:B------:R-:W-:-:S05]  /*0100*/  IADD3 R4, PT, PT, -R3, RZ, RZ ;  /* 0x000000ff03047210 */ /* 0x000fca0007ffe1ff */
[----:B------:R-:W-:-:S05]  /*0110*/  IMAD R0, R7, R4, UR4 ;  /* 0x0000000407007e24 */ /* 0x000fca000f8e0204 */
[----:B------:R-:W-:-:S13]  /*0120*/  ISETP.GE.U32.AND P0, PT, R0, R7, PT ;  /* 0x000000070000720c */ /* 0x000fda0003f06070 */
[-C--:B------:R-:W-:Y:S02]  /*0130*/  @P0 IADD3 R0, PT, PT, R0, -R7.reuse, RZ ;  /* 0x8000000700000210 */ /* 0x080fe40007ffe0ff */
[----:B------:R-:W-:Y:S02]  /*0140*/  @P0 IADD3 R3, PT, PT, R3, 0x1, RZ ;  /* 0x0000000103030810 */ /* 0x000fe40007ffe0ff */
[----:B------:R-:W-:-:S13]  /*0150*/  ISETP.GE.U32.AND P1, PT, R0, R7, PT ;  /* 0x000000070000720c */ /* 0x000fda0003f26070 */
[----:B------:R-:W-:Y:S02]  /*0160*/  @P1 IADD3 R3, PT, PT, R3, 0x1, RZ ;  /* 0x0000000103031810 */ /* 0x000fe40007ffe0ff */
[----:B------:R-:W-:-:S04]  /*0170*/  @!P2 LOP3.LUT R3, RZ, R7, RZ, 0x33, !PT ;  /* 0x00000007ff03a212 */ /* 0x000fc800078e33ff */
[C---:B------:R-:W-:Y:S02]  /*0180*/  IADD3 R0, PT, PT, -R3.reuse, RZ, RZ ;  /* 0x000000ff03007210 */ /* 0x040fe40007ffe1ff */
[----:B--2---:R-:W-:-:S03]  /*0190*/  LEA R3, R3, R2, 0x4 ;  /* 0x0000000203037211 */ /* 0x004fc600078e20ff */
[----:B------:R-:W-:-:S05]  /*01a0*/  IMAD R0, R7, R0, UR4 ;  /* 0x0000000407007e24 */ /* 0x000fca000f8e0200 */
[----:B0-----:R-:W-:-:S04]  /*01b0*/  LEA R0, R0, R5, 0x4 ;  /* 0x0000000500007211 */ /* 0x001fc800078e20ff */
[----:B-1----:R-:W-:-:S04]  /*01c0*/  ISETP.GE.AND P0, PT, R0, UR15, PT ;  /* 0x0000000f00007c0c */ /* 0x002fc8000bf06270 */
[----:B------:R-:W-:-:S13]  /*01d0*/  ISETP.GE.OR P0, PT, R3, UR14, P0 ;  /* 0x0000000e03007c0c */ /* 0x000fda0008706670 */
[----:B------:R-:W-:Y:S05]  /*01e0*/  @P0 EXIT ;  /* 0x000000000000094d */ /* 0x000fea0003800000 */
[----:B------:R-:W0:Y:S01]  /*01f0*/  LDC R7, c[0x0][0x388] ;  /* 0x0000e200ff077b82 */ /* 0x000e220000000800 */
[----:B------:R-:W1:Y:S01]  /*0200*/  LDCU.64 UR12, c[0x0][0x358] ;  /* 0x00006b00ff0c77ac */ /* 0x000e620008000a00 */
[----:B------:R-:W-:-:S06]  /*0210*/  MOV R12, RZ ;  /* 0x000000ff000c7202 */ /* 0x000fcc0000000f00 */
[----:B------:R-:W2:Y:S08]  /*0220*/  LDC R2, c[0x0][0x380] ;  /* 0x0000e000ff027b82 */ /* 0x000eb00000000800 */
[----:B------:R-:W3:Y:S01]  /*0230*/  S2UR UR7, SR_CTAID.X ;  /* 0x00000000000779c3 */ /* 0x000ee20000002500 */
[----:B0-----:R-:W-:-:S07]  /*0240*/  ISETP.GE.AND P0, PT, R7, 0x1, PT ;  /* 0x000000010700780c */ /* 0x001fce0003f06270 */
[----:B------:R-:W0:Y:S01]  /*0250*/  S2UR UR8, SR_CTAID.Z ;  /* 0x00000000000879c3 */ /* 0x000e220000002700 */
[----:B--2---:R-:W-:-:S13]  /*0260*/  ISETP.LT.OR P0, PT, R2, 0x1, !P0 ;  /* 0x000000010200780c */ /* 0x004fda0004701670 */
[----:B-1-3--:R-:W-:Y:S05]  /*0270*/  @P0 BRA `(.L_x_0) ;  /* 0x0000000800bc0947 */ /* 0x00afea0003800000 */
[----:B------:R-:W1:Y:S01]  /*0280*/  LDCU.64 UR4, c[0x0][0x398] ;  /* 0x00007300ff0477ac */ /* 0x000e620008000a00 */
[C---:B------:R-:W-:Y:S01]  /*0290*/  VIADD R8, R7.reuse, 0xffffffff ;  /* 0xffffffff07087836 */ /* 0x040fe20000000000 */
[C---:B------:R-:W-:Y:S02]  /*02a0*/  LOP3.LUT R6, R7.reuse, 0x7ffffff0, RZ, 0xc0, !PT ;  /* 0x7ffffff007067812 */ /* 0x040fe400078ec0ff */
[C---:B------:R-:W-:Y:S02]  /*02b0*/  LOP3.LUT R4, R7.reuse, 0xf, RZ, 0xc0, !PT ;  /* 0x0000000f07047812 */ /* 0x040fe400078ec0ff */
[C---:B------:R-:W-:Y:S02]  /*02c0*/  LOP3.LUT R5, R7.reuse, 0x7, RZ, 0xc0, !PT ;  /* 0x0000000707057812 */ /* 0x040fe400078ec0ff */
[----:B------:R-:W-:Y:S02]  /*02d0*/  IADD3 R9, PT, PT, R8, UR15, RZ ;  /* 0x0000000f08097c10 */ /* 0x000fe4000fffe0ff */
[----:B------:R-:W-:-:S02]  /*02e0*/  LOP3.LUT R7, R7, 0x3, RZ, 0xc0, !PT ;  /* 0x0000000307077812 */ /* 0x000fc400078ec0ff */
[----:B------:R-:W-:Y:S02]  /*02f0*/  MOV R12, RZ ;  /* 0x000000ff000c7202 */ /* 0x000fe40000000f00 */
[----:B------:R-:W-:Y:S02]  /*0300*/  IADD3 R8, PT, PT, R8, UR14, RZ ;  /* 0x0000000e08087c10 */ /* 0x000fe4000fffe0ff */
[----:B------:R-:W-:Y:S01]  /*0310*/  IADD3 R10, PT, PT, -R6, RZ, RZ ;  /* 0x000000ff060a7210 */ /* 0x000fe20007ffe1ff */
[----:B-1----:R-:W-:-:S03]  /*0320*/  UIADD3 UR9, UP0, UPT, UR4, 0x20, URZ ;  /* 0x0000002004097890 */ /* 0x002fc6000ff1e0ff */
[----:B------:R-:W-:Y:S01]  /*0330*/  UMOV UR4, URZ ;  /* 0x000000ff00047c82 */ /* 0x000fe20008000000 */
[----:B------:R-:W-:-:S12]  /*0340*/  UIADD3.X UR10, UPT, UPT, URZ, UR5, URZ, UP0, !UPT ;  /* 0x00000005ff0a7290 */ /* 0x000fd800087fe4ff */
.L_x_7:
[----:B------:R-:W0:Y:S02]  /*0350*/  LDCU UR6, c[0x0][0x380] ;  /* 0x00007000ff0677ac */ /* 0x000e240008000800 */
[----:B0-----:R-:W-:Y:S02]  /*0360*/  UIMAD UR5, UR8, UR6, UR4 ;  /* 0x00000006080572a4 */ /* 0x001fe4000f8e0204 */
[----:B------:R-:W-:Y:S02]  /*0370*/  UIMAD UR16, UR7, UR6, UR4 ;  /* 0x00000006071072a4 */ /* 0x000fe4000f8e0204 */
[----:B------:R-:W-:Y:S02]  /*0380*/  UIADD3 UR4, UPT, UPT, UR4, 0x1, URZ ;  /* 0x0000000104047890 */ /* 0x000fe4000fffe0ff */
[----:B------:R-:W-:Y:S01]  /*0390*/  IMAD R11, R8, UR5, R3 ;  /* 0x00000005080b7c24 */ /* 0x000fe2000f8e0203 */
[----:B------:R-:W-:Y:S01]  /*03a0*/  UMOV UR5, URZ ;  /* 0x000000ff00057c82 */ /* 0x000fe20008000000 */
[----:B------:R-:W-:-:S11]  /*03b0*/  UISETP.NE.AND UP1, UPT, UR4, UR6, UPT ;  /* 0x000000060400728c */ /* 0x000fd6000bf25270 */
.L_x_6:
[----:B------:R-:W0:Y:S01]  /*03c0*/  LDCU UR17, c[0x0][0x388] ;  /* 0x00007100ff1177ac */ /* 0x000e220008000800 */
[----:B------:R-:W-:Y:S01]  /*03d0*/  IADD3 R2, PT, PT, R11, UR5, RZ ;  /* 0x000000050b027c10 */ /* 0x000fe2000fffe0ff */
[----:B------:R-:W-:-:S04]  /*03e0*/  HFMA2 R13, -RZ, RZ, 0, 0 ;  /* 0x00000000ff0d7431 */ /* 0x000fc800000001ff */
[----:B------:R-:W-:Y:S01]  /*03f0*/  IMAD R2, R9, R2, R0 ;  /* 0x0000000209027224 */ /* 0x000fe200078e0200 */
[----:B0-----:R-:W-:Y:S02]  /*0400*/  UISETP.GE.U32.AND UP0, UPT, UR17, 0x10, UPT ;  /* 0x000000101100788c */ /* 0x001fe4000bf06070 */
[----:B------:R-:W-:Y:S02]  /*0410*/  UIMAD UR6, UR16, UR17, UR5 ;  /* 0x00000011100672a4 */ /* 0x000fe4000f8e0205 */
[----:B------:R-:W-:Y:S02]  /*0420*/  UIADD3 UR5, UPT, UPT, UR5, 0x1, URZ ;  /* 0x0000000105057890 */ /* 0x000fe4000fffe0ff */
[----:B------:R-:W-:Y:S02]  /*0430*/  UIMAD UR11, UR6, UR17, URZ ;  /* 0x00000011060b72a4 */ /* 0x000fe4000f8e02ff */
[----:B------:R-:W-:Y:S01]  /*0440*/  UISETP.NE.AND UP2, UPT, UR5, UR17, UPT ;  /* 0x000000110500728c */ /* 0x000fe2000bf45270 */
[----:B------:R-:W-:Y:S10]  /*0450*/  BRA.U !UP0, `(.L_x_1) ;  /* 0x0000000108fc7547 */ /* 0x000ff4000b800000 */
[----:B------:R-:W-:Y:S01]  /*0460*/  MOV R13, UR11 ;  /* 0x0000000b000d7c02 */ /* 0x000fe20008000f00 */
[----:B------:R-:W-:Y:S01]  /*0470*/  IMAD.MOV.U32 R18, RZ, RZ, R10 ;  /* 0x000000ffff127224 */ /* 0x000fe200078e000a */
[----:B------:R-:W-:-:S06]  /*0480*/  UMOV UR6, URZ ;  /* 0x000000ff00067c82 */ /* 0x000fcc0008000000 */
.L_x_2:
[----:B------:R-:W0:Y:S01]  /*0490*/  LDC.64 R16, c[0x0][0x390] ;  /* 0x0000e400ff107b82 */ /* 0x000e220000000a00 */
[----:B------:R-:W-:Y:S02]  /*04a0*/  IADD3 R19, PT, PT, R2, UR6, RZ ;  /* 0x0000000602137c10 */ /* 0x000fe4000fffe0ff */
[----:B------:R-:W-:Y:S02]  /*04b0*/  MOV R14, UR9 ;  /* 0x00000009000e7c02 */ /* 0x000fe40008000f00 */
[----:B------:R-:W-:-:S03]  /*04c0*/  MOV R15, UR10 ;  /* 0x0000000a000f7c02 */ /* 0x000fc60008000f00 */
[----:B------:R-:W-:-:S05]  /*04d0*/  IMAD.WIDE R14, R13, 0x4, R14 ;  /* 0x000000040d0e7825 */ /* 0x000fca00078e020e */
[----:B------:R-:W2:Y:S04]  /*04e0*/  LDG.E R22, desc[UR12][R14.64+-0x20] ;  /* 0xffffe00c0e167981 */ /* 0x000ea8000c1e1900 */
[----:B------:R-:W3:Y:S04]  /*04f0*/  LDG.E R24, desc[UR12][R14.64+-0x1c] ;  /* 0xffffe40c0e187981 */ /* 0x000ee8000c1e1900 */
[----:B------:R-:W4:Y:S01]  /*0500*/  LDG.E R20, desc[UR12][R14.64+-0x18] ;  /* 0xffffe80c0e147981 */ /* 0x000f22000c1e1900 */
[----:B0-----:R-:W-:-:S03]  /*0510*/  IMAD.WIDE R16, R19, 0x4, R16 ;  /* 0x0000000413107825 */ /* 0x001fc600078e0210 */
[----:B------:R-:W5:Y:S04]  /*0520*/  LDG.E R26, desc[UR12][R14.64+0x14] ;  /* 0x0000140c0e1a7981 */ /* 0x000f68000c1e1900 */
[----:B------:R-:W2:Y:S04]  /*0530*/  LDG.E R19, desc[UR12][R16.64] ;  /* 0x0000000c10137981 */ /* 0x000ea8000c1e1900 */
[----:B------:R-:W3:Y:S04]  /*0540*/  LDG.E R23, desc[UR12][R16.64+0x4] ;  /* 0x0000040c10177981 */ /* 0x000ee8000c1e1900 */
[----:B------:R-:W4:Y:S04]  /*0550*/  LDG.E R21, desc[UR12][R16.64+0x8] ;  /* 0x0000080c10157981 */ /* 0x000f28000c1e1900 */
[----:B------:R-:W5:Y:S01]  /*0560*/  LDG.E R25, desc[UR12][R16.64+0x14] ;  /* 0x0000140c10197981 */ /* 0x000f62000c1e1900 */
[----:B--2---:R-:W-:-:S03]  /*0570*/  FFMA R22, R19, R22, R12 ;  /* 0x0000001613167223 */ /* 0x004fc6000000000c */
[----:B------:R-:W2:Y:S01]  /*0580*/  LDG.E R12, desc[UR12][R16.64+0xc] ;  /* 0x00000c0c100c7981 */ /* 0x000ea2000c1e1900 */
[----:B---3--:R-:W-:-:S03]  /*0590*/  FFMA R24, R23, R24, R22 ;  /* 0x0000001817187223 */ /* 0x008fc60000000016 */
[----:B------:R-:W2:Y:S04]  /*05a0*/  LDG.E R19, desc[UR12][R14.64+-0x14] ;  /* 0xffffec0c0e137981 */ /* 0x000ea8000c1e1900 */
[----:B------:R-:W3:Y:S01]  /*05b0*/  LDG.E R22, desc[UR12][R16.64+0x10] ;  /* 0x0000100c10167981 */ /* 0x000ee2000c1e1900 */
[----:B----4-:R-:W-:-:S03]  /*05c0*/  FFMA R27, R21, R20, R24 ;  /* 0x00000014151b7223 */ /* 0x010fc60000000018 */
[----:B------:R-:W3:Y:S04]  /*05d0*/  LDG.E R23, desc[UR12][R14.64+-0x10] ;  /* 0xfffff00c0e177981 */ /* 0x000ee8000c1e1900 */
[----:B------:R-:W5:Y:S04]  /*05e0*/  LDG.E R24, desc[UR12][R14.64+-0xc] ;  /* 0xfffff40c0e187981 */ /* 0x000f68000c1e1900 */
[----:B------:R-:W4:Y:S04]  /*05f0*/  LDG.E R20, desc[UR12][R16.64+0x18] ;  /* 0x0000180c10147981 */ /* 0x000f28000c1e1900 */
[----:B------:R-:W4:Y:S01]  /*0600*/  LDG.E R21, desc[UR12][R14.64+-0x8] ;  /* 0xfffff80c0e157981 */ /* 0x000f22000c1e1900 */
[----:B--2---:R-:W-:-:S03]  /*0610*/  FFMA R19, R12, R19, R27 ;  /* 0x000000130c137223 */ /* 0x004fc6000000001b */
[----:B------:R-:W2:Y:S01]  /*0620*/  LDG.E R12, desc[UR12][R16.64+0x1c] ;  /* 0x00001c0c100c7981 */ /* 0x000ea2000c1e1900 */
[----:B---3--:R-:W-:-:S03]  /*0630*/  FFMA R22, R22, R23, R19 ;  /* 0x0000001716167223 */ /* 0x008fc60000000013 */
[----:B------:R-:W2:Y:S01]  /*0640*/  LDG.E R19, desc[UR12][R14.64+-0x4] ;  /* 0xfffffc0c0e137981 */ /* 0x000ea2000c1e1900 */
[----:B-----5:R-:W-:-:S03]  /*0650*/  FFMA R25, R25, R24, R22 ;  /* 0x0000001819197223 */ /* 0x020fc60000000016 */
[----:B------:R-:W3:Y:S04]  /*0660*/  LDG.E R22, desc[UR12][R16.64+0x20] ;  /* 0x0000200c10167981 */ /* 0x000ee8000c1e1900 */
[----:B------:R-:W3:Y:S01]  /*0670*/  LDG.E R23, desc[UR12][R14.64] ;  /* 0x0000000c0e177981 */ /* 0x000ee2000c1e1900 */
[----:B----4-:R-:W-:-:S03]  /*0680*/  FFMA R27, R20, R21, R25 ;  /* 0x00000015141b7223 */ /* 0x010fc60000000019 */
[----:B------:R-:W4:Y:S04]  /*0690*/  LDG.E R25, desc[UR12][R16.64+0x24] ;  /* 0x0000240c10197981 */ /* 0x000f28000c1e1900 */
[----:B------:R-:W4:Y:S04]  /*06a0*/  LDG.E R24, desc[UR12][R14.64+0x4] ;  /* 0x0000040c0e187981 */ /* 0x000f28000c1e1900 */
[----:B------:R-:W5:Y:S04]  /*06b0*/  LDG.E R20, desc[UR12][R16.64+0x28] ;  /* 0x0000280c10147981 */ /* 0x000f68000c1e1900 */
[----:B------:R-:W5:Y:S01]  /*06c0*/  LDG.E R21, desc[UR12][R14.64+0x8] ;  /* 0x0000080c0e157981 */ /* 0x000f62000c1e1900 */
[----:B--2---:R-:W-:-:S03]  /*06d0*/  FFMA R19, R12, R19, R27 ;  /* 0x000000130c137223 */ /* 0x004fc6000000001b */
[----:B------:R-:W2:Y:S04]  /*06e0*/  LDG.E R12, desc[UR12][R14.64+0xc] ;  /* 0x00000c0c0e0c7981 */ /* 0x000ea8000c1e1900 */
[----:B------:R-:W2:Y:S01]  /*06f0*/  LDG.E R27, desc[UR12][R16.64+0x3c] ;  /* 0x00003c0c101b7981 */ /* 0x000ea2000c1e1900 */
[----:B---3--:R-:W-:-:S03]  /*0700*/  FFMA R22, R22, R23, R19 ;  /* 0x0000001716167223 */ /* 0x008fc60000000013 */
[----:B------:R-:W2:Y:S04]  /*0710*/  LDG.E R19, desc[UR12][R16.64+0x2c] ;  /* 0x00002c0c10137981 */ /* 0x000ea8000c1e1900 */
[----:B------:R-:W3:Y:S01]  /*0720*/  LDG.E R23, desc[UR12][R16.64+0x30] ;  /* 0x0000300c10177981 */ /* 0x000ee2000c1e1900 */
[----:B----4-:R-:W-:-:S03]  /*0730*/  FFMA R25, R25, R24, R22 ;  /* 0x0000001819197223 */ /* 0x010fc60000000016 */
[----:B------:R-:W3:Y:S04]  /*0740*/  LDG.E R22, desc[UR12][R14.64+0x10] ;  /* 0x0000100c0e167981 */ /* 0x000ee8000c1e1900 */
[----:B------:R-:W4:Y:S01]  /*0750*/  LDG.E R24, desc[UR12][R14.64+0x1c] ;  /* 0x00001c0c0e187981 */ /* 0x000f22000c1e1900 */
[----:B-----5:R-:W-:-:S03]  /*0760*/  FFMA R28, R20, R21, R25 ;  /* 0x00000015141c7223 */ /* 0x020fc60000000019 */
[----:B------:R-:W5:Y:S04]  /*0770*/  LDG.E R25, desc[UR12][R16.64+0x34] ;  /* 0x0000340c10197981 */ /* 0x000f68000c1e1900 */
[----:B------:R-:W4:Y:S04]  /*0780*/  LDG.E R20, desc[UR12][R16.64+0x38] ;  /* 0x0000380c10147981 */ /* 0x000f28000c1e1900 */
[----:B------:R-:W4:Y:S01]  /*0790*/  LDG.E R21, desc[UR12][R14.64+0x18] ;  /* 0x0000180c0e157981 */ /* 0x000f22000c1e1900 */
[----:B------:R-:W-:-:S04]  /*07a0*/  IADD3 R18, PT, PT, R18, 0x10, RZ ;  /* 0x0000001012127810 */ /* 0x000fc80007ffe0ff */
[----:B------:R-:W-:Y:S01]  /*07b0*/  ISETP.NE.AND P0, PT, R18, RZ, PT ;  /* 0x000000ff1200720c */ /* 0x000fe20003f05270 */
[----:B------:R-:W-:Y:S01]  /*07c0*/  UIADD3 UR6, UPT, UPT, UR6, 0x10, URZ ;  /* 0x0000001006067890 */ /* 0x000fe2000fffe0ff */
[----:B------:R-:W-:Y:S01]  /*07d0*/  IADD3 R13, PT, PT, R13, 0x10, RZ ;  /* 0x000000100d0d7810 */ /* 0x000fe20007ffe0ff */
[----:B--2---:R-:W-:-:S04]  /*07e0*/  FFMA R12, R19, R12, R28 ;  /* 0x0000000c130c7223 */ /* 0x004fc8000000001c */
[----:B---3--:R-:W-:-:S04]  /*07f0*/  FFMA R12, R23, R22, R12 ;  /* 0x00000016170c7223 */ /* 0x008fc8000000000c */
[----:B-----5:R-:W-:-:S04]  /*0800*/  FFMA R25, R25, R26, R12 ;  /* 0x0000001a19197223 */ /* 0x020fc8000000000c */
[----:B----4-:R-:W-:-:S04]  /*0810*/  FFMA R21, R20, R21, R25 ;  /* 0x0000001514157223 */ /* 0x010fc80000000019 */
[----:B------:R-:W-:Y:S01]  /*0820*/  FFMA R12, R27, R24, R21 ;  /* 0x000000181b0c7223 */ /* 0x000fe20000000015 */
[----:B------:R-:W-:Y:S06]  /*0830*/  @P0 BRA `(.L_x_2) ;  /* 0xfffffffc00140947 */ /* 0x000fec000383ffff */
[----:B------:R-:W-:-:S07]  /*0840*/  MOV R13, R6 ;  /* 0x00000006000d7202 */ /* 0x000fce0000000f00 */
.L_x_1:
[----:B------:R-:W-:-:S13]  /*0850*/  ISETP.NE.AND P0, PT, R4, RZ, PT ;  /* 0x000000ff0400720c */ /* 0x000fda0003f05270 */
[----:B------:R-:W-:Y:S05]  /*0860*/  @!P0 BRA `(.L_x_3) ;  /* 0x0000000400388947 */ /* 0x000fea0003800000 */
[----:B------:R-:W-:Y:S02]  /*0870*/  IADD3 R14, PT, PT, R4, -0x1, RZ ;  /* 0xffffffff040e7810 */ /* 0x000fe40007ffe0ff */
[----:B------:R-:W-:Y:S02]  /*0880*/  ISETP.NE.AND P1, PT, R5, RZ, PT ;  /* 0x000000ff0500720c */ /* 0x000fe40003f25270 */
[----:B------:R-:W-:-:S13]  /*0890*/  ISETP.GE.U32.AND P0, PT, R14, 0x7, PT ;  /* 0x000000070e00780c */ /* 0x000fda0003f06070 */
[----:B------:R-:W-:Y:S05]  /*08a0*/  @!P0 BRA `(.L_x_4) ;  /* 0x00000000007c8947 */ /* 0x000fea0003800000 */
[----:B------:R-:W0:Y:S01]  /*08b0*/  LDC.64 R14, c[0x0][0x390] ;  /* 0x0000e400ff0e7b82 */ /* 0x000e220000000a00 */
[----:B------:R-:W-:Y:S01]  /*08c0*/  IADD3 R21, PT, PT, R13, UR11, RZ ;  /* 0x0000000b0d157c10 */ /* 0x000fe2000fffe0ff */
[----:B------:R-:W-:-:S06]  /*08d0*/  IMAD.IADD R19, R2, 0x1, R13 ;  /* 0x0000000102137824 */ /* 0x000fcc00078e020d */
[----:B------:R-:W1:Y:S01]  /*08e0*/  LDC.64 R16, c[0x0][0x398] ;  /* 0x0000e600ff107b82 */ /* 0x000e620000000a00 */
[----:B0-----:R-:W-:-:S05]  /*08f0*/  IMAD.WIDE R14, R19, 0x4, R14 ;  /* 0x00000004130e7825 */ /* 0x001fca00078e020e */
[----:B------:R-:W2:Y:S01]  /*0900*/  LDG.E R23, desc[UR12][R14.64+0x4] ;  /* 0x0000040c0e177981 */ /* 0x000ea2000c1e1900 */
[----:B-1----:R-:W-:-:S03]  /*0910*/  IMAD.WIDE R16, R21, 0x4, R16 ;  /* 0x0000000415107825 */ /* 0x002fc600078e0210 */
[----:B------:R-:W3:Y:S04]  /*0920*/  LDG.E R18, desc[UR12][R14.64+0x8] ;  /* 0x0000080c0e127981 */ /* 0x000ee8000c1e1900 */
[----:B------:R-:W4:Y:S04]  /*0930*/  LDG.E R21, desc[UR12][R14.64] ;  /* 0x0000000c0e157981 */ /* 0x000f28000c1e1900 */
[----:B------:R-:W4:Y:S04]  /*0940*/  LDG.E R20, desc[UR12][R16.64] ;  /* 0x0000000c10147981 */ /* 0x000f28000c1e1900 */
[----:B------:R-:W2:Y:S04]  /*0950*/  LDG.E R22, desc[UR12][R16.64+0x4] ;  /* 0x0000040c10167981 */ /* 0x000ea8000c1e1900 */
[----:B------:R-:W3:Y:S04]  /*0960*/  LDG.E R19, desc[UR12][R16.64+0x8] ;  /* 0x0000080c10137981 */ /* 0x000ee8000c1e1900 */
[----:B------:R-:W5:Y:S04]  /*0970*/  LDG.E R24, desc[UR12][R16.64+0x10] ;  /* 0x0000100c10187981 */ /* 0x000f68000c1e1900 */
[----:B------:R-:W5:Y:S04]  /*0980*/  LDG.E R29, desc[UR12][R16.64+0x14] ;  /* 0x0000140c101d7981 */ /* 0x000f68000c1e1900 */
[----:B------:R-:W5:Y:S04]  /*0990*/  LDG.E R27, desc[UR12][R16.64+0x18] ;  /* 0x0000180c101b7981 */ /* 0x000f68000c1e1900 */
[----:B------:R-:W5:Y:S04]  /*09a0*/  LDG.E R25, desc[UR12][R14.64+0x1c] ;  /* 0x00001c0c0e197981 */ /* 0x000f68000c1e1900 */
[----:B------:R-:W5:Y:S01]  /*09b0*/  LDG.E R26, desc[UR12][R16.64+0x1c] ;  /* 0x00001c0c101a7981 */ /* 0x000f62000c1e1900 */
[----:B----4-:R-:W-:-:S03]  /*09c0*/  FFMA R20, R21, R20, R12 ;  /* 0x0000001415147223 */ /* 0x010fc6000000000c */
[----:B------:R-:W4:Y:S04]  /*09d0*/  LDG.E R12, desc[UR12][R14.64+0xc] ;  /* 0x00000c0c0e0c7981 */ /* 0x000f28000c1e1900 */
[----:B------:R-:W4:Y:S01]  /*09e0*/  LDG.E R21, desc[UR12][R16.64+0xc] ;  /* 0x00000c0c10157981 */ /* 0x000f22000c1e1900 */
[----:B--2---:R-:W-:-:S03]  /*09f0*/  FFMA R28, R23, R22, R20 ;  /* 0x00000016171c7223 */ /* 0x004fc60000000014 */
[----:B------:R-:W5:Y:S04]  /*0a00*/  LDG.E R23, desc[UR12][R14.64+0x10] ;  /* 0x0000100c0e177981 */ /* 0x000f68000c1e1900 */
[----:B------:R-:W2:Y:S04]  /*0a10*/  LDG.E R22, desc[UR12][R14.64+0x14] ;  /* 0x0000140c0e167981 */ /* 0x000ea8000c1e1900 */
[----:B------:R-:W2:Y:S01]  /*0a20*/  LDG.E R20, desc[UR12][R14.64+0x18] ;  /* 0x0000180c0e147981 */ /* 0x000ea2000c1e1900 */
[----:B---3--:R-:W-:Y:S01]  /*0a30*/  FFMA R19, R18, R19, R28 ;  /* 0x0000001312137223 */ /* 0x008fe2000000001c */
[----:B------:R-:W-:-:S03]  /*0a40*/  IADD3 R13, PT, PT, R13, 0x8, RZ ;  /* 0x000000080d0d7810 */ /* 0x000fc60007ffe0ff */
[----:B----4-:R-:W-:-:S04]  /*0a50*/  FFMA R12, R12, R21, R19 ;  /* 0x000000150c0c7223 */ /* 0x010fc80000000013 */
[----:B-----5:R-:W-:-:S04]  /*0a60*/  FFMA R23, R23, R24, R12 ;  /* 0x0000001817177223 */ /* 0x020fc8000000000c */
[----:B--2---:R-:W-:-:S04]  /*0a70*/  FFMA R23, R22, R29, R23 ;  /* 0x0000001d16177223 */ /* 0x004fc80000000017 */
[----:B------:R-:W-:-:S04]  /*0a80*/  FFMA R20, R20, R27, R23 ;  /* 0x0000001b14147223 */ /* 0x000fc80000000017 */
[----:B------:R-:W-:-:S07]  /*0a90*/  FFMA R12, R25, R26, R20 ;  /* 0x0000001a190c7223 */ /* 0x000fce0000000014 */
.L_x_4:
[----:B------:R-:W-:Y:S05]  /*0aa0*/  @!P1 BRA `(.L_x_3) ;  /* 0x0000000000a89947 */ /* 0x000fea0003800000 */
[----:B------:R-:W-:Y:S02]  /*0ab0*/  IADD3 R14, PT, PT, R5, -0x1, RZ ;  /* 0xffffffff050e7810 */ /* 0x000fe40007ffe0ff */
[----:B------:R-:W-:Y:S02]  /*0ac0*/  ISETP.NE.AND P1, PT, R7, RZ, PT ;  /* 0x000000ff0700720c */ /* 0x000fe40003f25270 */
[----:B------:R-:W-:-:S13]  /*0ad0*/  ISETP.GE.U32.AND P0, PT, R14, 0x3, PT ;  /* 0x000000030e00780c */ /* 0x000fda0003f06070 */
[----:B------:R-:W-:Y:S05]  /*0ae0*/  @!P0 BRA `(.L_x_5) ;  /* 0x00000000004c8947 */ /* 0x000fea0003800000 */
[----:B------:R-:W0:Y:S01]  /*0af0*/  LDC.64 R16, c[0x0][0x390] ;  /* 0x0000e400ff107b82 */ /* 0x000e220000000a00 */
[----:B------:R-:W-:Y:S02]  /*0b00*/  IADD3 R19, PT, PT, R2, R13, RZ ;  /* 0x0000000d02137210 */ /* 0x000fe40007ffe0ff */
[----:B------:R-:W-:-:S05]  /*0b10*/  IADD3 R21, PT, PT, R13, UR11, RZ ;  /* 0x0000000b0d157c10 */ /* 0x000fca000fffe0ff */
[----:B------:R-:W1:Y:S01]  /*0b20*/  LDC.64 R14, c[0x0][0x398] ;  /* 0x0000e600ff0e7b82 */ /* 0x000e620000000a00 */
[----:B0-----:R-:W-:-:S05]  /*0b30*/  IMAD.WIDE R16, R19, 0x4, R16 ;  /* 0x0000000413107825 */ /* 0x001fca00078e0210 */
[----:B------:R-:W2:Y:S01]  /*0b40*/  LDG.E R19, desc[UR12][R16.64] ;  /* 0x0000000c10137981 */ /* 0x000ea2000c1e1900 */
[----:B-1----:R-:W-:-:S03]  /*0b50*/  IMAD.WIDE R14, R21, 0x4, R14 ;  /* 0x00000004150e7825 */ /* 0x002fc600078e020e */
[----:B------:R-:W3:Y:S04]  /*0b60*/  LDG.E R23, desc[UR12][R16.64+0x8] ;  /* 0x0000080c10177981 */ /* 0x000ee8000c1e1900 */
[----:B------:R-:W2:Y:S04]  /*0b70*/  LDG.E R18, desc[UR12][R14.64] ;  /* 0x0000000c0e127981 */ /* 0x000ea8000c1e1900 */
[----:B------:R-:W4:Y:S04]  /*0b80*/  LDG.E R21, desc[UR12][R16.64+0x4] ;  /* 0x0000040c10157981 */ /* 0x000f28000c1e1900 */
[----:B------:R-:W4:Y:S04]  /*0b90*/  LDG.E R20, desc[UR12][R14.64+0x4] ;  /* 0x0000040c0e147981 */ /* 0x000f28000c1e1900 */
[----:B------:R-:W3:Y:S04]  /*0ba0*/  LDG.E R22, desc[UR12][R14.64+0x8] ;  /* 0x0000080c0e167981 */ /* 0x000ee8000c1e1900 */
[----:B------:R-:W5:Y:S04]  /*0bb0*/  LDG.E R25, desc[UR12][R16.64+0xc] ;  /* 0x00000c0c10197981 */ /* 0x000f68000c1e1900 */
[----:B------:R-:W5:Y:S01]  /*0bc0*/  LDG.E R24, desc[UR12][R14.64+0xc] ;  /* 0x00000c0c0e187981 */ /* 0x000f62000c1e1900 */
[----:B------:R-:W-:Y:S01]  /*0bd0*/  IADD3 R13, PT, PT, R13, 0x4, RZ ;  /* 0x000000040d0d7810 */ /* 0x000fe20007ffe0ff */
[----:B--2---:R-:W-:-:S04]  /*0be0*/  FFMA R18, R19, R18, R12 ;  /* 0x0000001213127223 */ /* 0x004fc8000000000c */
[----:B----4-:R-:W-:-:S04]  /*0bf0*/  FFMA R18, R21, R20, R18 ;  /* 0x0000001415127223 */ /* 0x010fc80000000012 */
[----:B---3--:R-:W-:-:S04]  /*0c00*/  FFMA R18, R23, R22, R18 ;  /* 0x0000001617127223 */ /* 0x008fc80000000012 */
[----:B-----5:R-:W-:-:S07]  /*0c10*/  FFMA R12, R25, R24, R18 ;  /* 0x00000018190c7223 */ /* 0x020fce0000000012 */
.L_x_5:
[----:B------:R-:W-:Y:S05]  /*0c20*/  @!P1 BRA `(.L_x_3) ;  /* 0x0000000000489947 */ /* 0x000fea0003800000 */
[----:B------:R-:W0:Y:S01]  /*0c30*/  LDC.64 R14, c[0x0][0x390] ;  /* 0x0000e400ff0e7b82 */ /* 0x000e220000000a00 */
[----:B------:R-:W-:Y:S02]  /*0c40*/  IADD3 R19, PT, PT, R2, R13, RZ ;  /* 0x0000000d02137210 */ /* 0x000fe40007ffe0ff */
[----:B------:R-:W-:-:S05]  /*0c50*/  IADD3 R13, PT, PT, R13, UR11, RZ ;  /* 0x0000000b0d0d7c10 */ /* 0x000fca000fffe0ff */
[----:B------:R-:W1:Y:S01]  /*0c60*/  LDC.64 R16, c[0x0][0x398] ;  /* 0x0000e600ff107b82 */ /* 0x000e620000000a00 */
[----:B0-----:R-:W-:-:S04]  /*0c70*/  IMAD.WIDE R14, R19, 0x4, R14 ;  /* 0x00000004130e7825 */ /* 0x001fc800078e020e */
[----:B-1----:R-:W-:Y:S02]  /*0c80*/  IMAD.WIDE R16, R13, 0x4, R16 ;  /* 0x000000040d107825 */ /* 0x002fe400078e0210 */
[----:B------:R-:W2:Y:S04]  /*0c90*/  LDG.E R13, desc[UR12][R14.64] ;  /* 0x0000000c0e0d7981 */ /* 0x000ea8000c1e1900 */
[----:B------:R-:W2:Y:S01]  /*0ca0*/  LDG.E R2, desc[UR12][R16.64] ;  /* 0x0000000c10027981 */ /* 0x000ea2000c1e1900 */
[----:B------:R-:W-:Y:S01]  /*0cb0*/  ISETP.NE.AND P0, PT, R7, 0x1, PT ;  /* 0x000000010700780c */ /* 0x000fe20003f05270 */
[----:B--2---:R-:W-:-:S12]  /*0cc0*/  FFMA R12, R13, R2, R12 ;  /* 0x000000020d0c7223 */ /* 0x004fd8000000000c */
[----:B------:R-:W-:Y:S05]  /*0cd0*/  @!P0 BRA `(.L_x_3) ;  /* 0x00000000001c8947 */ /* 0x000fea0003800000 */
[----:B------:R-:W-:Y:S01]  /*0ce0*/  ISETP.NE.AND P0, PT, R7, 0x2, PT ;  /* 0x000000020700780c */ /* 0x000fe20003f05270 */
[----:B------:R-:W2:Y:S04]  /*0cf0*/  LDG.E R13, desc[UR12][R14.64+0x4] ;  /* 0x0000040c0e0d7981 */ /* 0x000ea8000c1e1900 */
[----:B------:R-:W2:Y:S08]  /*0d00*/  LDG.E R2, desc[UR12][R16.64+0x4] ;  /* 0x0000040c10027981 */ /* 0x000eb0000c1e1900 */
[----:B------:R-:W3:Y:S04]  /*0d10*/  @P0 LDG.E R19, desc[UR12][R14.64+0x8] ;  /* 0x0000080c0e130981 */ /* 0x000ee8000c1e1900 */
[----:B------:R-:W3:Y:S01]  /*0d20*/  @P0 LDG.E R18, desc[UR12][R16.64+0x8] ;  /* 0x0000080c10120981 */ /* 0x000ee2000c1e1900 */
[----:B--2---:R-:W-:-:S04]  /*0d30*/  FFMA R12, R13, R2, R12 ;  /* 0x000000020d0c7223 */ /* 0x004fc8000000000c */
[----:B---3--:R-:W-:-:S07]  /*0d40*/  @P0 FFMA R12, R19, R18, R12 ;  /* 0x00000012130c0223 */ /* 0x008fce000000000c */
.L_x_3:
[----:B------:R-:W-:Y:S05]  /*0d50*/  BRA.U UP2, `(.L_x_6) ;  /* 0xfffffff502987547 */ /* 0x000fea000b83ffff */
[----:B------:R-:W-:Y:S05]  /*0d60*/  BRA.U UP1, `(.L_x_7) ;  /* 0xfffffff501787547 */ /* 0x000fea000b83ffff */
.L_x_0:
[----:B------:R-:W0:Y:S01]  /*0d70*/  LDCU UR4, c[0x0][0x370] ;  /* 0x00006e00ff0477ac */ /* 0x000e220008000800 */
[----:B------:R-:W1:Y:S08]  /*0d80*/  LDC.64 R6, c[0x0][0x3a8] ;  /* 0x0000ea00ff067b82 */ /* 0x000e700000000a00 */
[----:B------:R-:W2:Y:S01]  /*0d90*/  LDC.64 R4, c[0x0][0x3a0] ;  /* 0x0000e800ff047b82 */ /* 0x000ea20000000a00 */
[----:B0-----:R-:W-:-:S06]  /*0da0*/  UIMAD UR4, UR8, UR4, UR7 ;  /* 0x00000004080472a4 */ /* 0x001fcc000f8e0207 */
[----:B-1----:R-:W-:-:S04]  /*0db0*/  IMAD R3, R6, UR4, R3 ;  /* 0x0000000406037c24 */ /* 0x002fc8000f8e0203 */
[----:B------:R-:W-:-:S04]  /*0dc0*/  IMAD R3, R3, R7, R0 ;  /* 0x0000000703037224 */ /* 0x000fc800078e0200 */
[----:B--2---:R-:W-:-:S05]  /*0dd0*/  IMAD.WIDE.U32 R2, R3, 0x4, R4 ;  /* 0x0000000403027825 */ /* 0x004fca00078e0004 */
[----:B------:R-:W-:Y:S01]  /*0de0*/  STG.E desc[UR12][R2.64], R12 ;  /* 0x0000000c02007986 */ /* 0x000fe2000c10190c */
[----:B------:R-:W-:Y:S05]  /*0df0*/  EXIT ;  /* 0x000000000000794d */ /* 0x000fea0003800000 */
.L_x_8:
[----:B------:R-:W-:-:S00]  /*0e00*/  BRA `(.L_x_8) ;  /* 0xfffffffc00fc7947 */ /* 0x000fc0000383ffff */
[----:B------:R-:W-:-:S00]  /*0e10*/  NOP ;  /* 0x0000000000007918 */ /* 0x000fc00000000000 */
        /* <DEDUP_REMOVED lines=14> */
.L_x_9:


//--------------------- .nv.shared.reserved.0     --------------------------
	.section	.nv.shared.reserved.0,"aw",@nobits
	.weak		__nv_reservedSMEM_offset_0_alias
	.size		__nv_reservedSMEM_offset_0_alias, 0, 64
	.other		__nv_reservedSMEM_offset_0_alias,@"STO_CUDA_RESERVED_SHARED STV_DEFAULT"
__nv_reservedSMEM_offset_0_alias:
	.zero		0
	.zero		64


//--------------------- .nv.constant0._Z23ConvLayerForward_KerneliiiPfS_S_ii --------------------------
	.section	.nv.constant0._Z23ConvLayerForward_KerneliiiPfS_S_ii,"a",@progbits
	.sectionflags	@""
	.align	4
.nv.constant0._Z23ConvLayerForward_KerneliiiPfS_S_ii:
	.zero		944


//--------------------- SYMBOLS --------------------------

	.type		.nv.reservedSmem.offset0,@object
	.size		.nv.reservedSmem.offset0,0x4
